//
// Generated by NVIDIA NVVM Compiler
//
// Compiler Build ID: CL-36424714
// Cuda compilation tools, release 13.0, V13.0.88
// Based on NVVM 20.0.0
//

.version 9.0
.target sm_100
.address_size 64

	// .globl	_Z15PrintHelloWorldv
.extern .func  (.param .b32 func_retval0) vprintf
(
	.param .b64 vprintf_param_0,
	.param .b64 vprintf_param_1
)
;
.global .align 1 .b8 $str[47] = {72, 101, 108, 108, 111, 32, 87, 111, 114, 108, 100, 32, 102, 114, 111, 109, 32, 84, 104, 114, 101, 97, 100, 32, 40, 37, 100, 44, 32, 37, 100, 41, 32, 105, 110, 32, 66, 108, 111, 99, 107, 32, 37, 100, 33, 10};

.visible .entry _Z15PrintHelloWorldv()
{
	.local .align 8 .b8 	__local_depot0[16];
	.reg .b64 	%SP;
	.reg .b64 	%SPL;
	.reg .b32 	%r<6>;
	.reg .b64 	%rd<5>;

	mov.u64 	%SPL, __local_depot0;
	cvta.local.u64 	%SP, %SPL;
	add.u64 	%rd1, %SP, 0;
	add.u64 	%rd2, %SPL, 0;
	mov.u32 	%r1, %ctaid.x;
	mov.u32 	%r2, %tid.x;
	mov.u32 	%r3, %tid.y;
	st.local.v2.u32 	[%rd2], {%r2, %r3};
	st.local.u32 	[%rd2+8], %r1;
	mov.u64 	%rd3, $str;
	cvta.global.u64 	%rd4, %rd3;
	{ // callseq 0, 0
	.param .b64 param0;
	st.param.b64 	[param0], %rd4;
	.param .b64 param1;
	st.param.b64 	[param1], %rd1;
	.param .b32 retval0;
	call.uni (retval0), 
	vprintf, 
	(
	param0, 
	param1
	);
	ld.param.b32 	%r4, [retval0];
	} // callseq 0
	ret;

}


// ===== COMPILED SASS (sm_100) =====

	.target	sm_100

	.elftype	@"ET_EXEC"


//--------------------- .note.nv.tkinfo           --------------------------
	.section	.note.nv.tkinfo,"",@"SHT_NOTE"
	.sectionflags	@"SHF_NOTE_NV_TKINFO"
	.tkinfo
        /*0018*/ 	.word	0x00000002
        /*0030*/ 	.string	""
        /*0030*/ 	.string	"ptxas"
        /*0030*/ 	.string	"Cuda compilation tools, release 13.0, V13.0.88"
        /*0030*/ 	.string	"Build cuda_13.0.r13.0/compiler.36424714_0"
        /*0030*/ 	.string	"-arch sm_100 -m 64 "



//--------------------- .note.nv.cuinfo           --------------------------
	.section	.note.nv.cuinfo,"",@"SHT_NOTE"
	.sectionflags	@"SHF_NOTE_NV_CUINFO"
        /*0018*/ 	.short	0x0002
        /*001a*/ 	.short	0x0064
        /*001c*/ 	.short	0x0082
	.zero		2


//--------------------- .nv.info                  --------------------------
	.section	.nv.info,"",@"SHT_CUDA_INFO"
	.align	4


	//----- nvinfo : EIATTR_REGCOUNT
	.align		4
        /*0000*/ 	.byte	0x04, 0x2f
        /*0002*/ 	.short	(.L_2 - .L_1)
	.align		4
.L_1:
        /*0004*/ 	.word	index@(_Z15PrintHelloWorldv)
        /*0008*/ 	.word	0x00000018


	//----- nvinfo : EIATTR_FRAME_SIZE
	.align		4
.L_2:
        /*000c*/ 	.byte	0x04, 0x11
        /*000e*/ 	.short	(.L_4 - .L_3)
	.align		4
.L_3:
        /*0010*/ 	.word	index@(_Z15PrintHelloWorldv)
        /*0014*/ 	.word	0x00000010


	//----- nvinfo : EIATTR_MIN_STACK_SIZE
	.align		4
.L_4:
        /*0018*/ 	.byte	0x04, 0x12
        /*001a*/ 	.short	(.L_6 - .L_5)
	.align		4
.L_5:
        /*001c*/ 	.word	index@(_Z15PrintHelloWorldv)
        /*0020*/ 	.word	0x00000010
.L_6:


//--------------------- .nv.compat                --------------------------
	.section	.nv.compat,"",@"SHT_CUDA_COMPAT_INFO"
	.align	4
        /*0000*/ 	.byte	0x02, 0x09, 0x00, 0x00, 0x02, 0x02, 0x01, 0x00, 0x02, 0x05, 0x05, 0x00, 0x03, 0x07, 0x01, 0x01
        /*0010*/ 	.byte	0x02, 0x03, 0x00, 0x00, 0x02, 0x06, 0x01, 0x00, 0x04, 0x0b, 0x08, 0x00, 0x09, 0x00, 0x00, 0x00
        /*0020*/ 	.byte	0x00, 0x00, 0x00, 0x00


//--------------------- .nv.info._Z15PrintHelloWorldv --------------------------
	.section	.nv.info._Z15PrintHelloWorldv,"",@"SHT_CUDA_INFO"
	.sectionflags	@""
	.align	4


	//----- nvinfo : EIATTR_CUDA_API_VERSION
	.align		4
        /*0000*/ 	.byte	0x04, 0x37
        /*0002*/ 	.short	(.L_8 - .L_7)
.L_7:
        /*0004*/ 	.word	0x00000082


	//----- nvinfo : EIATTR_SPARSE_MMA_MASK
	.align		4
.L_8:
        /*0008*/ 	.byte	0x03, 0x50
        /*000a*/ 	.short	0x0000


	//----- nvinfo : EIATTR_MAXREG_COUNT
	.align		4
        /*000c*/ 	.byte	0x03, 0x1b
        /*000e*/ 	.short	0x00ff


	//----- nvinfo : EIATTR_EXTERNS
	.align		4
        /*0010*/ 	.byte	0x04, 0x0f
        /*0012*/ 	.short	(.L_10 - .L_9)


	//   ....[0]....
	.align		4
.L_9:
        /*0014*/ 	.word	index@(vprintf)


	//----- nvinfo : EIATTR_MERCURY_ISA_VERSION
	.align		4
.L_10:
        /*0018*/ 	.byte	0x03, 0x5f
        /*001a*/ 	.short	0x0101


	//----- nvinfo : EIATTR_VRC_CTA_INIT_COUNT
	.align		4
        /*001c*/ 	.byte	0x02, 0x4a
	.zero		1
	.zero		1


	//----- nvinfo : EIATTR_SYSCALL_OFFSETS
	.align		4
        /*0020*/ 	.byte	0x04, 0x46
        /*0022*/ 	.short	(.L_12 - .L_11)


	//   ....[0]....
.L_11:
        /*0024*/ 	.word	0x00000110


	//----- nvinfo : EIATTR_EXIT_INSTR_OFFSETS
	.align		4
.L_12:
        /*0028*/ 	.byte	0x04, 0x1c
        /*002a*/ 	.short	(.L_14 - .L_13)


	//   ....[0]....
.L_13:
        /*002c*/ 	.word	0x00000120


	//----- nvinfo : EIATTR_SW_WAR
	.align		4
.L_14:
        /*0030*/ 	.byte	0x04, 0x36
        /*0032*/ 	.short	(.L_16 - .L_15)
.L_15:
        /*0034*/ 	.word	0x00000008
.L_16:


//--------------------- .nv.callgraph             --------------------------
	.section	.nv.callgraph,"",@"SHT_CUDA_CALLGRAPH"
	.align	4
	.sectionentsize	8
	.align		4
        /*0000*/ 	.word	0x00000000
	.align		4
        /*0004*/ 	.word	0xffffffff
	.align		4
        /*0008*/ 	.word	index@(_Z15PrintHelloWorldv)
	.align		4
        /*000c*/ 	.word	index@(vprintf)
	.align		4
        /*0010*/ 	.word	0x00000000
	.align		4
        /*0014*/ 	.word	0xfffffffe
	.align		4
        /*0018*/ 	.word	0x00000000
	.align		4
        /*001c*/ 	.word	0xfffffffd
	.align		4
        /*0020*/ 	.word	0x00000000
	.align		4
        /*0024*/ 	.word	0xfffffffc


//--------------------- .nv.constant4             --------------------------
	.section	.nv.constant4,"a",@progbits
	.align	8
	.align		8
.nv.constant4:
        /*0000*/ 	.dword	vprintf
	.align		8
        /*0008*/ 	.dword	$str


//--------------------- .text._Z15PrintHelloWorldv --------------------------
	.section	.text._Z15PrintHelloWorldv,"ax",@progbits
	.align	128
        .global         _Z15PrintHelloWorldv
        .type           _Z15PrintHelloWorldv,@function
        .size           _Z15PrintHelloWorldv,(.L_x_2 - _Z15PrintHelloWorldv)
        .other          _Z15PrintHelloWorldv,@"STO_CUDA_ENTRY STV_DEFAULT"
_Z15PrintHelloWorldv:
.text._Z15PrintHelloWorldv:
[----:B------:R-:W0:Y:S01]  /*0000*/  LDC R1, c[0x0][0x37c] ;  /* 0x0000df00ff017b82 */ /* 0x000e220000000800 */
[----:B------:R-:W1:Y:S01]  /*0010*/  S2R R10, SR_TID.X ;  /* 0x00000000000a7919 */ /* 0x000e620000002100 */
[----:B0-----:R-:W-:Y:S01]  /*0020*/  VIADD R1, R1, 0xfffffff0 ;  /* 0xfffffff001017836 */ /* 0x001fe20000000000 */
[----:B------:R-:W-:Y:S01]  /*0030*/  MOV R0, 0x0 ;  /* 0x0000000000007802 */ /* 0x000fe20000000f00 */
[----:B------:R-:W0:Y:S01]  /*0040*/  LDCU UR4, c[0x0][0x2f8] ;  /* 0x00005f00ff0477ac */ /* 0x000e220008000800 */
[----:B------:R-:W1:Y:S03]  /*0050*/  S2R R11, SR_TID.Y ;  /* 0x00000000000b7919 */ /* 0x000e660000002200 */
[----:B------:R2:W3:Y:S01]  /*0060*/  LDC.64 R2, c[0x4][R0] ;  /* 0x0100000000027b82 */ /* 0x0004e20000000a00 */
[----:B------:R-:W4:Y:S01]  /*0070*/  LDCU.64 UR6, c[0x4][0x8] ;  /* 0x01000100ff0677ac */ /* 0x000f220008000a00 */
[----:B------:R-:W5:Y:S01]  /*0080*/  S2R R8, SR_CTAID.X ;  /* 0x0000000000087919 */ /* 0x000f620000002500 */
[----:B------:R-:W2:Y:S01]  /*0090*/  LDCU UR5, c[0x0][0x2fc] ;  /* 0x00005f80ff0577ac */ /* 0x000ea20008000800 */
[----:B0-----:R-:W-:Y:S01]  /*00a0*/  IADD3 R6, P0, PT, R1, UR4, RZ ;  /* 0x0000000401067c10 */ /* 0x001fe2000ff1e0ff */
[----:B----4-:R-:W-:Y:S01]  /*00b0*/  IMAD.U32 R4, RZ, RZ, UR6 ;  /* 0x00000006ff047e24 */ /* 0x010fe2000f8e00ff */
[----:B------:R-:W-:-:S03]  /*00c0*/  MOV R5, UR7 ;  /* 0x0000000700057c02 */ /* 0x000fc60008000f00 */
[----:B--2---:R-:W-:Y:S01]  /*00d0*/  IMAD.X R7, RZ, RZ, UR5, P0 ;  /* 0x00000005ff077e24 */ /* 0x004fe200080e06ff */
[----:B-1----:R0:W-:Y:S04]  /*00e0*/  STL.64 [R1], R10 ;  /* 0x0000000a01007387 */ /* 0x0021e80000100a00 */
[----:B-----5:R0:W-:Y:S03]  /*00f0*/  STL [R1+0x8], R8 ;  /* 0x0000080801007387 */ /* 0x0201e60000100800 */
[----:B------:R-:W-:-:S07]  /*0100*/  LEPC R20, `(.L_x_0) ;  /* 0x000000001014794e */ /* 0x000fce0000000000 */
[----:B0--3--:R-:W-:Y:S05]  /*0110*/  CALL.ABS.NOINC R2 ;  /* 0x0000000002007343 */ /* 0x009fea0003c00000 */
.L_x_0:
[----:B------:R-:W-:Y:S05]  /*0120*/  EXIT ;  /* 0x000000000000794d */ /* 0x000fea0003800000 */
.L_x_1:
[----:B------:R-:W-:-:S00]  /*0130*/  BRA `(.L_x_1) ;  /* 0xfffffffc00fc7947 */ /* 0x000fc0000383ffff */
[----:B------:R-:W-:-:S00]  /*0140*/  NOP ;  /* 0x0000000000007918 */ /* 0x000fc00000000000 */
        /* <DEDUP_REMOVED lines=11> */
.L_x_2:


//--------------------- .nv.global.init           --------------------------
	.section	.nv.global.init,"aw",@progbits
.nv.global.init:
	.type		$str,@object
	.size		$str,(.L_0 - $str)
$str:
        /*0000*/ 	.byte	0x48, 0x65, 0x6c, 0x6c, 0x6f, 0x20, 0x57, 0x6f, 0x72, 0x6c, 0x64, 0x20, 0x66, 0x72, 0x6f, 0x6d
        /*0010*/ 	.byte	0x20, 0x54, 0x68, 0x72, 0x65, 0x61, 0x64, 0x20, 0x28, 0x25, 0x64, 0x2c, 0x20, 0x25, 0x64, 0x29
        /*0020*/ 	.byte	0x20, 0x69, 0x6e, 0x20, 0x42, 0x6c, 0x6f, 0x63, 0x6b, 0x20, 0x25, 0x64, 0x21, 0x0a, 0x00
.L_0:


//--------------------- .nv.shared.reserved.0     --------------------------
	.section	.nv.shared.reserved.0,"aw",@nobits
	.weak		__nv_reservedSMEM_offset_0_alias
	.size		__nv_reservedSMEM_offset_0_alias, 0, 64
	.other		__nv_reservedSMEM_offset_0_alias,@"STO_CUDA_RESERVED_SHARED STV_DEFAULT"
__nv_reservedSMEM_offset_0_alias:
	.zero		0
	.zero		64


//--------------------- .nv.constant0._Z15PrintHelloWorldv --------------------------
	.section	.nv.constant0._Z15PrintHelloWorldv,"a",@progbits
	.sectionflags	@""
	.align	4
.nv.constant0._Z15PrintHelloWorldv:
	.zero		896


//--------------------- SYMBOLS --------------------------

	.type		.nv.reservedSmem.offset0,@object
	.size		.nv.reservedSmem.offset0,0x4
	.type		vprintf,@function
